//
// Generated by NVIDIA NVVM Compiler
//
// Compiler Build ID: CL-36424714
// Cuda compilation tools, release 13.0, V13.0.88
// Based on NVVM 20.0.0
//

.version 9.0
.target sm_100
.address_size 64

	// .globl	_Z7resolvePKfS0_Pfffii

.visible .entry _Z7resolvePKfS0_Pfffii(
	.param .u64 .ptr .align 1 _Z7resolvePKfS0_Pfffii_param_0,
	.param .u64 .ptr .align 1 _Z7resolvePKfS0_Pfffii_param_1,
	.param .u64 .ptr .align 1 _Z7resolvePKfS0_Pfffii_param_2,
	.param .f32 _Z7resolvePKfS0_Pfffii_param_3,
	.param .f32 _Z7resolvePKfS0_Pfffii_param_4,
	.param .u32 _Z7resolvePKfS0_Pfffii_param_5,
	.param .u32 _Z7resolvePKfS0_Pfffii_param_6
)
{
	.reg .pred 	%p<13>;
	.reg .b32 	%r<23>;
	.reg .b32 	%f<19>;
	.reg .b64 	%rd<24>;

	ld.param.u64 	%rd2, [_Z7resolvePKfS0_Pfffii_param_0];
	ld.param.u64 	%rd3, [_Z7resolvePKfS0_Pfffii_param_1];
	ld.param.u64 	%rd4, [_Z7resolvePKfS0_Pfffii_param_2];
	ld.param.f32 	%f1, [_Z7resolvePKfS0_Pfffii_param_3];
	ld.param.f32 	%f2, [_Z7resolvePKfS0_Pfffii_param_4];
	ld.param.u32 	%r3, [_Z7resolvePKfS0_Pfffii_param_5];
	ld.param.u32 	%r4, [_Z7resolvePKfS0_Pfffii_param_6];
	cvta.to.global.u64 	%rd1, %rd4;
	mov.u32 	%r5, %ctaid.x;
	mov.u32 	%r6, %ntid.x;
	mov.u32 	%r7, %tid.x;
	mad.lo.s32 	%r1, %r5, %r6, %r7;
	mov.u32 	%r8, %ctaid.y;
	mov.u32 	%r9, %ntid.y;
	mov.u32 	%r10, %tid.y;
	mad.lo.s32 	%r2, %r8, %r9, %r10;
	setp.ge.s32 	%p1, %r1, %r3;
	shr.u32 	%r11, %r1, 31;
	and.b32  	%r12, %r11, 1;
	setp.eq.b32 	%p2, %r12, 1;
	setp.ge.s32 	%p3, %r2, %r4;
	or.pred  	%p4, %p1, %p3;
	or.pred  	%p5, %p4, %p2;
	@%p5 bra 	$L__BB0_4;
	setp.ne.s32 	%p6, %r1, 0;
	add.s32 	%r13, %r3, -1;
	setp.ne.s32 	%p7, %r1, %r13;
	and.pred  	%p8, %p6, %p7;
	setp.ne.s32 	%p9, %r2, 0;
	and.pred  	%p10, %p9, %p8;
	add.s32 	%r14, %r4, -1;
	setp.ne.s32 	%p11, %r2, %r14;
	and.pred  	%p12, %p10, %p11;
	@%p12 bra 	$L__BB0_3;
	mad.lo.s32 	%r21, %r4, %r1, %r2;
	mul.wide.u32 	%rd22, %r21, 4;
	add.s64 	%rd23, %rd1, %rd22;
	mov.b32 	%r22, 0;
	st.global.u32 	[%rd23], %r22;
	bra.uni 	$L__BB0_4;
$L__BB0_3:
	cvta.to.global.u64 	%rd5, %rd2;
	mul.lo.s32 	%r15, %r4, %r1;
	add.s32 	%r16, %r15, %r2;
	mul.wide.u32 	%rd6, %r16, 4;
	add.s64 	%rd7, %rd5, %rd6;
	ld.global.nc.f32 	%f3, [%rd7];
	sub.s32 	%r17, %r15, %r4;
	add.s32 	%r18, %r17, %r2;
	mul.wide.u32 	%rd8, %r18, 4;
	add.s64 	%rd9, %rd5, %rd8;
	ld.global.nc.f32 	%f4, [%rd9];
	add.s32 	%r19, %r16, %r4;
	mul.wide.u32 	%rd10, %r19, 4;
	add.s64 	%rd11, %rd5, %rd10;
	ld.global.nc.f32 	%f5, [%rd11];
	add.s32 	%r20, %r16, -1;
	mul.wide.u32 	%rd12, %r20, 4;
	add.s64 	%rd13, %rd5, %rd12;
	ld.global.nc.f32 	%f6, [%rd13];
	cvt.u64.u32 	%rd14, %r15;
	cvt.u64.u32 	%rd15, %r2;
	add.s64 	%rd16, %rd15, %rd14;
	shl.b64 	%rd17, %rd16, 2;
	add.s64 	%rd18, %rd5, %rd17;
	ld.global.nc.f32 	%f7, [%rd18+4];
	mov.f32 	%f8, 0f3F800000;
	sub.f32 	%f9, %f8, %f1;
	sub.f32 	%f10, %f9, %f2;
	add.f32 	%f11, %f10, %f10;
	add.f32 	%f12, %f4, %f5;
	mul.f32 	%f13, %f1, %f12;
	fma.rn.f32 	%f14, %f11, %f3, %f13;
	add.f32 	%f15, %f6, %f7;
	fma.rn.f32 	%f16, %f2, %f15, %f14;
	cvta.to.global.u64 	%rd19, %rd3;
	add.s64 	%rd20, %rd19, %rd6;
	ld.global.nc.f32 	%f17, [%rd20];
	sub.f32 	%f18, %f16, %f17;
	add.s64 	%rd21, %rd1, %rd6;
	st.global.f32 	[%rd21], %f18;
$L__BB0_4:
	ret;

}


// ===== COMPILED SASS (sm_100) =====

	.target	sm_100

	.elftype	@"ET_EXEC"


//--------------------- .note.nv.tkinfo           --------------------------
	.section	.note.nv.tkinfo,"",@"SHT_NOTE"
	.sectionflags	@"SHF_NOTE_NV_TKINFO"
	.tkinfo
        /*0018*/ 	.word	0x00000002
        /*0030*/ 	.string	""
        /*0030*/ 	.string	"ptxas"
        /*0030*/ 	.string	"Cuda compilation tools, release 13.0, V13.0.88"
        /*0030*/ 	.string	"Build cuda_13.0.r13.0/compiler.36424714_0"
        /*0030*/ 	.string	"-arch sm_100 -m 64 "



//--------------------- .note.nv.cuinfo           --------------------------
	.section	.note.nv.cuinfo,"",@"SHT_NOTE"
	.sectionflags	@"SHF_NOTE_NV_CUINFO"
        /*0018*/ 	.short	0x0002
        /*001a*/ 	.short	0x0064
        /*001c*/ 	.short	0x0082
	.zero		2


//--------------------- .nv.info                  --------------------------
	.section	.nv.info,"",@"SHT_CUDA_INFO"
	.align	4


	//----- nvinfo : EIATTR_REGCOUNT
	.align		4
        /*0000*/ 	.byte	0x04, 0x2f
        /*0002*/ 	.short	(.L_1 - .L_0)
	.align		4
.L_0:
        /*0004*/ 	.word	index@(_Z7resolvePKfS0_Pfffii)
        /*0008*/ 	.word	0x00000016


	//----- nvinfo : EIATTR_FRAME_SIZE
	.align		4
.L_1:
        /*000c*/ 	.byte	0x04, 0x11
        /*000e*/ 	.short	(.L_3 - .L_2)
	.align		4
.L_2:
        /*0010*/ 	.word	index@(_Z7resolvePKfS0_Pfffii)
        /*0014*/ 	.word	0x00000000


	//----- nvinfo : EIATTR_MIN_STACK_SIZE
	.align		4
.L_3:
        /*0018*/ 	.byte	0x04, 0x12
        /*001a*/ 	.short	(.L_5 - .L_4)
	.align		4
.L_4:
        /*001c*/ 	.word	index@(_Z7resolvePKfS0_Pfffii)
        /*0020*/ 	.word	0x00000000
.L_5:


//--------------------- .nv.compat                --------------------------
	.section	.nv.compat,"",@"SHT_CUDA_COMPAT_INFO"
	.align	4
        /*0000*/ 	.byte	0x02, 0x09, 0x00, 0x00, 0x02, 0x02, 0x01, 0x00, 0x02, 0x05, 0x05, 0x00, 0x03, 0x07, 0x01, 0x01
        /*0010*/ 	.byte	0x02, 0x03, 0x00, 0x00, 0x02, 0x06, 0x01, 0x00, 0x04, 0x0b, 0x08, 0x00, 0x09, 0x00, 0x00, 0x00
        /*0020*/ 	.byte	0x00, 0x00, 0x00, 0x00


//--------------------- .nv.info._Z7resolvePKfS0_Pfffii --------------------------
	.section	.nv.info._Z7resolvePKfS0_Pfffii,"",@"SHT_CUDA_INFO"
	.sectionflags	@""
	.align	4


	//----- nvinfo : EIATTR_CUDA_API_VERSION
	.align		4
        /*0000*/ 	.byte	0x04, 0x37
        /*0002*/ 	.short	(.L_7 - .L_6)
.L_6:
        /*0004*/ 	.word	0x00000082


	//----- nvinfo : EIATTR_KPARAM_INFO
	.align		4
.L_7:
        /*0008*/ 	.byte	0x04, 0x17
        /*000a*/ 	.short	(.L_9 - .L_8)
.L_8:
        /*000c*/ 	.word	0x00000000
        /*0010*/ 	.short	0x0006
        /*0012*/ 	.short	0x0024
        /*0014*/ 	.byte	0x00, 0xf0, 0x11, 0x00


	//----- nvinfo : EIATTR_KPARAM_INFO
	.align		4
.L_9:
        /*0018*/ 	.byte	0x04, 0x17
        /*001a*/ 	.short	(.L_11 - .L_10)
.L_10:
        /*001c*/ 	.word	0x00000000
        /*0020*/ 	.short	0x0005
        /*0022*/ 	.short	0x0020
        /*0024*/ 	.byte	0x00, 0xf0, 0x11, 0x00


	//----- nvinfo : EIATTR_KPARAM_INFO
	.align		4
.L_11:
        /*0028*/ 	.byte	0x04, 0x17
        /*002a*/ 	.short	(.L_13 - .L_12)
.L_12:
        /*002c*/ 	.word	0x00000000
        /*0030*/ 	.short	0x0004
        /*0032*/ 	.short	0x001c
        /*0034*/ 	.byte	0x00, 0xf0, 0x11, 0x00


	//----- nvinfo : EIATTR_KPARAM_INFO
	.align		4
.L_13:
        /*0038*/ 	.byte	0x04, 0x17
        /*003a*/ 	.short	(.L_15 - .L_14)
.L_14:
        /*003c*/ 	.word	0x00000000
        /*0040*/ 	.short	0x0003
        /*0042*/ 	.short	0x0018
        /*0044*/ 	.byte	0x00, 0xf0, 0x11, 0x00


	//----- nvinfo : EIATTR_KPARAM_INFO
	.align		4
.L_15:
        /*0048*/ 	.byte	0x04, 0x17
        /*004a*/ 	.short	(.L_17 - .L_16)
.L_16:
        /*004c*/ 	.word	0x00000000
        /*0050*/ 	.short	0x0002
        /*0052*/ 	.short	0x0010
        /*0054*/ 	.byte	0x00, 0xf5, 0x21, 0x00


	//----- nvinfo : EIATTR_KPARAM_INFO
	.align		4
.L_17:
        /*0058*/ 	.byte	0x04, 0x17
        /*005a*/ 	.short	(.L_19 - .L_18)
.L_18:
        /*005c*/ 	.word	0x00000000
        /*0060*/ 	.short	0x0001
        /*0062*/ 	.short	0x0008
        /*0064*/ 	.byte	0x00, 0xf5, 0x21, 0x00


	//----- nvinfo : EIATTR_KPARAM_INFO
	.align		4
.L_19:
        /*0068*/ 	.byte	0x04, 0x17
        /*006a*/ 	.short	(.L_21 - .L_20)
.L_20:
        /*006c*/ 	.word	0x00000000
        /*0070*/ 	.short	0x0000
        /*0072*/ 	.short	0x0000
        /*0074*/ 	.byte	0x00, 0xf5, 0x21, 0x00


	//----- nvinfo : EIATTR_SPARSE_MMA_MASK
	.align		4
.L_21:
        /*0078*/ 	.byte	0x03, 0x50
        /*007a*/ 	.short	0x0000


	//----- nvinfo : EIATTR_MAXREG_COUNT
	.align		4
        /*007c*/ 	.byte	0x03, 0x1b
        /*007e*/ 	.short	0x00ff


	//----- nvinfo : EIATTR_MERCURY_ISA_VERSION
	.align		4
        /*0080*/ 	.byte	0x03, 0x5f
        /*0082*/ 	.short	0x0101


	//----- nvinfo : EIATTR_VRC_CTA_INIT_COUNT
	.align		4
        /*0084*/ 	.byte	0x02, 0x4a
	.zero		1
	.zero		1


	//----- nvinfo : EIATTR_EXIT_INSTR_OFFSETS
	.align		4
        /*0088*/ 	.byte	0x04, 0x1c
        /*008a*/ 	.short	(.L_23 - .L_22)


	//   ....[0]....
.L_22:
        /*008c*/ 	.word	0x000000e0


	//   ....[1]....
        /*0090*/ 	.word	0x000001a0


	//   ....[2]....
        /*0094*/ 	.word	0x000003f0


	//----- nvinfo : EIATTR_CBANK_PARAM_SIZE
	.align		4
.L_23:
        /*0098*/ 	.byte	0x03, 0x19
        /*009a*/ 	.short	0x0028


	//----- nvinfo : EIATTR_PARAM_CBANK
	.align		4
        /*009c*/ 	.byte	0x04, 0x0a
        /*009e*/ 	.short	(.L_25 - .L_24)
	.align		4
.L_24:
        /*00a0*/ 	.word	index@(.nv.constant0._Z7resolvePKfS0_Pfffii)
        /*00a4*/ 	.short	0x0380
        /*00a6*/ 	.short	0x0028


	//----- nvinfo : EIATTR_SW_WAR
	.align		4
.L_25:
        /*00a8*/ 	.byte	0x04, 0x36
        /*00aa*/ 	.short	(.L_27 - .L_26)
.L_26:
        /*00ac*/ 	.word	0x00000008
.L_27:


//--------------------- .nv.callgraph             --------------------------
	.section	.nv.callgraph,"",@"SHT_CUDA_CALLGRAPH"
	.align	4
	.sectionentsize	8
	.align		4
        /*0000*/ 	.word	0x00000000
	.align		4
        /*0004*/ 	.word	0xffffffff
	.align		4
        /*0008*/ 	.word	0x00000000
	.align		4
        /*000c*/ 	.word	0xfffffffe
	.align		4
        /*0010*/ 	.word	0x00000000
	.align		4
        /*0014*/ 	.word	0xfffffffd
	.align		4
        /*0018*/ 	.word	0x00000000
	.align		4
        /*001c*/ 	.word	0xfffffffc


//--------------------- .text._Z7resolvePKfS0_Pfffii --------------------------
	.section	.text._Z7resolvePKfS0_Pfffii,"ax",@progbits
	.align	128
        .global         _Z7resolvePKfS0_Pfffii
        .type           _Z7resolvePKfS0_Pfffii,@function
        .size           _Z7resolvePKfS0_Pfffii,(.L_x_1 - _Z7resolvePKfS0_Pfffii)
        .other          _Z7resolvePKfS0_Pfffii,@"STO_CUDA_ENTRY STV_DEFAULT"
_Z7resolvePKfS0_Pfffii:
.text._Z7resolvePKfS0_Pfffii:
[----:B------:R-:W-:Y:S01]  /*0000*/  LDC R1, c[0x0][0x37c] ;  /* 0x0000df00ff017b82 */ /* 0x000fe20000000800 */
[----:B------:R-:W0:Y:S07]  /*0010*/  S2R R2, SR_TID.Y ;  /* 0x0000000000027919 */ /* 0x000e2e0000002200 */
[----:B------:R-:W1:Y:S01]  /*0020*/  LDC R0, c[0x0][0x360] ;  /* 0x0000d800ff007b82 */ /* 0x000e620000000800 */
[----:B------:R-:W2:Y:S01]  /*0030*/  LDCU.64 UR6, c[0x0][0x3a0] ;  /* 0x00007400ff0677ac */ /* 0x000ea20008000a00 */
[----:B------:R-:W1:Y:S06]  /*0040*/  S2R R3, SR_TID.X ;  /* 0x0000000000037919 */ /* 0x000e6c0000002100 */
[----:B------:R-:W0:Y:S08]  /*0050*/  S2UR UR5, SR_CTAID.Y ;  /* 0x00000000000579c3 */ /* 0x000e300000002600 */
[----:B------:R-:W0:Y:S08]  /*0060*/  LDC R9, c[0x0][0x364] ;  /* 0x0000d900ff097b82 */ /* 0x000e300000000800 */
[----:B------:R-:W1:Y:S01]  /*0070*/  S2UR UR4, SR_CTAID.X ;  /* 0x00000000000479c3 */ /* 0x000e620000002500 */
[----:B0-----:R-:W-:-:S05]  /*0080*/  IMAD R9, R9, UR5, R2 ;  /* 0x0000000509097c24 */ /* 0x001fca000f8e0202 */
[----:B--2---:R-:W-:Y:S01]  /*0090*/  ISETP.GE.AND P0, PT, R9, UR7, PT ;  /* 0x0000000709007c0c */ /* 0x004fe2000bf06270 */
[----:B-1----:R-:W-:-:S05]  /*00a0*/  IMAD R0, R0, UR4, R3 ;  /* 0x0000000400007c24 */ /* 0x002fca000f8e0203 */
[----:B------:R-:W-:Y:S02]  /*00b0*/  SHF.R.U32.HI R2, RZ, 0x1f, R0 ;  /* 0x0000001fff027819 */ /* 0x000fe40000011600 */
[----:B------:R-:W-:-:S04]  /*00c0*/  ISETP.GE.OR P0, PT, R0, UR6, P0 ;  /* 0x0000000600007c0c */ /* 0x000fc80008706670 */
[----:B------:R-:W-:-:S13]  /*00d0*/  ISETP.EQ.U32.OR P0, PT, R2, 0x1, P0 ;  /* 0x000000010200780c */ /* 0x000fda0000702470 */
[----:B------:R-:W-:Y:S05]  /*00e0*/  @P0 EXIT ;  /* 0x000000000000094d */ /* 0x000fea0003800000 */
[----:B------:R-:W-:-:S06]  /*00f0*/  UIADD3 UR4, UPT, UPT, UR6, -0x1, URZ ;  /* 0xffffffff06047890 */ /* 0x000fcc000fffe0ff */
[----:B------:R-:W-:Y:S01]  /*0100*/  ISETP.NE.AND P0, PT, R0, UR4, PT ;  /* 0x0000000400007c0c */ /* 0x000fe2000bf05270 */
[----:B------:R-:W-:-:S03]  /*0110*/  UIADD3 UR4, UPT, UPT, UR7, -0x1, URZ ;  /* 0xffffffff07047890 */ /* 0x000fc6000fffe0ff */
[----:B------:R-:W-:-:S04]  /*0120*/  ISETP.NE.AND P0, PT, R0, RZ, P0 ;  /* 0x000000ff0000720c */ /* 0x000fc80000705270 */
[----:B------:R-:W-:-:S04]  /*0130*/  ISETP.NE.AND P0, PT, R9, RZ, P0 ;  /* 0x000000ff0900720c */ /* 0x000fc80000705270 */
[----:B------:R-:W-:Y:S01]  /*0140*/  ISETP.NE.AND P0, PT, R9, UR4, P0 ;  /* 0x0000000409007c0c */ /* 0x000fe20008705270 */
[----:B------:R-:W0:-:S12]  /*0150*/  LDCU.64 UR4, c[0x0][0x358] ;  /* 0x00006b00ff0477ac */ /* 0x000e180008000a00 */
[----:B------:R-:W1:Y:S01]  /*0160*/  @!P0 LDC.64 R2, c[0x0][0x390] ;  /* 0x0000e400ff028b82 */ /* 0x000e620000000a00 */
[----:B------:R-:W-:-:S04]  /*0170*/  @!P0 IMAD R5, R0, UR7, R9 ;  /* 0x0000000700058c24 */ /* 0x000fc8000f8e0209 */
[----:B-1----:R-:W-:-:S05]  /*0180*/  @!P0 IMAD.WIDE.U32 R2, R5, 0x4, R2 ;  /* 0x0000000405028825 */ /* 0x002fca00078e0002 */
[----:B0-----:R0:W-:Y:S01]  /*0190*/  @!P0 STG.E desc[UR4][R2.64], RZ ;  /* 0x000000ff02008986 */ /* 0x0011e2000c101904 */
[----:B------:R-:W-:Y:S05]  /*01a0*/  @!P0 EXIT ;  /* 0x000000000000894d */ /* 0x000fea0003800000 */
[----:B------:R-:W1:Y:S01]  /*01b0*/  LDC.64 R4, c[0x0][0x380] ;  /* 0x0000e000ff047b82 */ /* 0x000e620000000a00 */
[----:B------:R-:W2:Y:S01]  /*01c0*/  LDCU.64 UR8, c[0x0][0x380] ;  /* 0x00007000ff0877ac */ /* 0x000ea20008000a00 */
[----:B------:R-:W-:-:S05]  /*01d0*/  IMAD R0, R0, UR7, RZ ;  /* 0x0000000700007c24 */ /* 0x000fca000f8e02ff */
[CC--:B------:R-:W-:Y:S01]  /*01e0*/  IADD3 R7, PT, PT, R9.reuse, R0.reuse, RZ ;  /* 0x0000000009077210 */ /* 0x0c0fe20007ffe0ff */
[----:B0-----:R-:W0:Y:S01]  /*01f0*/  LDC.64 R2, c[0x0][0x388] ;  /* 0x0000e200ff027b82 */ /* 0x001e220000000a00 */
[----:B------:R-:W-:Y:S02]  /*0200*/  IADD3 R11, PT, PT, R9, -UR7, R0 ;  /* 0x80000007090b7c10 */ /* 0x000fe4000fffe000 */
[----:B------:R-:W-:Y:S02]  /*0210*/  IADD3 R13, PT, PT, R7, UR7, RZ ;  /* 0x00000007070d7c10 */ /* 0x000fe4000fffe0ff */
[----:B------:R-:W-:Y:S02]  /*0220*/  IADD3 R0, P0, PT, R9, R0, RZ ;  /* 0x0000000009007210 */ /* 0x000fe40007f1e0ff */
[----:B------:R-:W-:Y:S02]  /*0230*/  IADD3 R15, PT, PT, R7, -0x1, RZ ;  /* 0xffffffff070f7810 */ /* 0x000fe40007ffe0ff */
[----:B------:R-:W-:-:S02]  /*0240*/  IADD3.X R9, PT, PT, RZ, RZ, RZ, P0, !PT ;  /* 0x000000ffff097210 */ /* 0x000fc400007fe4ff */
[----:B--2---:R-:W-:Y:S01]  /*0250*/  LEA R18, P0, R0, UR8, 0x2 ;  /* 0x0000000800127c11 */ /* 0x004fe2000f8010ff */
[----:B-1----:R-:W-:-:S04]  /*0260*/  IMAD.WIDE.U32 R10, R11, 0x4, R4 ;  /* 0x000000040b0a7825 */ /* 0x002fc800078e0004 */
[----:B------:R-:W-:Y:S01]  /*0270*/  IMAD.WIDE.U32 R12, R13, 0x4, R4 ;  /* 0x000000040d0c7825 */ /* 0x000fe200078e0004 */
[----:B------:R-:W-:Y:S01]  /*0280*/  LEA.HI.X R19, R0, UR9, R9, 0x2, P0 ;  /* 0x0000000900137c11 */ /* 0x000fe200080f1409 */
[----:B------:R1:W2:Y:S02]  /*0290*/  LDG.E.CONSTANT R10, desc[UR4][R10.64] ;  /* 0x000000040a0a7981 */ /* 0x0002a4000c1e9900 */
[--C-:B------:R-:W-:Y:S02]  /*02a0*/  IMAD.WIDE.U32 R14, R15, 0x4, R4.reuse ;  /* 0x000000040f0e7825 */ /* 0x100fe400078e0004 */
[----:B------:R-:W2:Y:S02]  /*02b0*/  LDG.E.CONSTANT R13, desc[UR4][R12.64] ;  /* 0x000000040c0d7981 */ /* 0x000ea4000c1e9900 */
[C---:B------:R-:W-:Y:S02]  /*02c0*/  IMAD.WIDE.U32 R8, R7.reuse, 0x4, R4 ;  /* 0x0000000407087825 */ /* 0x040fe400078e0004 */
[----:B------:R-:W3:Y:S01]  /*02d0*/  LDG.E.CONSTANT R19, desc[UR4][R18.64+0x4] ;  /* 0x0000040412137981 */ /* 0x000ee2000c1e9900 */
[----:B------:R-:W4:Y:S01]  /*02e0*/  LDC.64 R4, c[0x0][0x398] ;  /* 0x0000e600ff047b82 */ /* 0x000f220000000a00 */
[----:B0-----:R-:W-:-:S02]  /*02f0*/  IMAD.WIDE.U32 R16, R7, 0x4, R2 ;  /* 0x0000000407107825 */ /* 0x001fc400078e0002 */
[----:B------:R-:W3:Y:S04]  /*0300*/  LDG.E.CONSTANT R14, desc[UR4][R14.64] ;  /* 0x000000040e0e7981 */ /* 0x000ee8000c1e9900 */
[----:B------:R-:W5:Y:S01]  /*0310*/  LDG.E.CONSTANT R8, desc[UR4][R8.64] ;  /* 0x0000000408087981 */ /* 0x000f62000c1e9900 */
[----:B------:R-:W0:Y:S03]  /*0320*/  LDC.64 R2, c[0x0][0x390] ;  /* 0x0000e400ff027b82 */ /* 0x000e260000000a00 */
[----:B------:R-:W5:Y:S01]  /*0330*/  LDG.E.CONSTANT R17, desc[UR4][R16.64] ;  /* 0x0000000410117981 */ /* 0x000f62000c1e9900 */
[----:B----4-:R-:W-:-:S04]  /*0340*/  FADD R0, -R4, 1 ;  /* 0x3f80000004007421 */ /* 0x010fc80000000100 */
[----:B------:R-:W-:-:S04]  /*0350*/  FADD R0, R0, -R5 ;  /* 0x8000000500007221 */ /* 0x000fc80000000000 */
[----:B-1----:R-:W-:Y:S01]  /*0360*/  FADD R11, R0, R0 ;  /* 0x00000000000b7221 */ /* 0x002fe20000000000 */
[----:B0-----:R-:W-:-:S04]  /*0370*/  IMAD.WIDE.U32 R2, R7, 0x4, R2 ;  /* 0x0000000407027825 */ /* 0x001fc800078e0002 */
[----:B--2---:R-:W-:-:S04]  /*0380*/  FADD R13, R10, R13 ;  /* 0x0000000d0a0d7221 */ /* 0x004fc80000000000 */
[----:B------:R-:W-:Y:S01]  /*0390*/  FMUL R13, R13, R4 ;  /* 0x000000040d0d7220 */ /* 0x000fe20000400000 */
[----:B---3--:R-:W-:-:S03]  /*03a0*/  FADD R19, R14, R19 ;  /* 0x000000130e137221 */ /* 0x008fc60000000000 */
[----:B-----5:R-:W-:-:S04]  /*03b0*/  FFMA R8, R8, R11, R13 ;  /* 0x0000000b08087223 */ /* 0x020fc8000000000d */
[----:B------:R-:W-:-:S04]  /*03c0*/  FFMA R8, R19, R5, R8 ;  /* 0x0000000513087223 */ /* 0x000fc80000000008 */
[----:B------:R-:W-:-:S05]  /*03d0*/  FADD R17, R8, -R17 ;  /* 0x8000001108117221 */ /* 0x000fca0000000000 */
[----:B------:R-:W-:Y:S01]  /*03e0*/  STG.E desc[UR4][R2.64], R17 ;  /* 0x0000001102007986 */ /* 0x000fe2000c101904 */
[----:B------:R-:W-:Y:S05]  /*03f0*/  EXIT ;  /* 0x000000000000794d */ /* 0x000fea0003800000 */
.L_x_0:
[----:B------:R-:W-:-:S00]  /*0400*/  BRA `(.L_x_0) ;  /* 0xfffffffc00fc7947 */ /* 0x000fc0000383ffff */
[----:B------:R-:W-:-:S00]  /*0410*/  NOP ;  /* 0x0000000000007918 */ /* 0x000fc00000000000 */
        /* <DEDUP_REMOVED lines=14> */
.L_x_1:


//--------------------- .nv.shared.reserved.0     --------------------------
	.section	.nv.shared.reserved.0,"aw",@nobits
	.weak		__nv_reservedSMEM_offset_0_alias
	.size		__nv_reservedSMEM_offset_0_alias, 0, 64
	.other		__nv_reservedSMEM_offset_0_alias,@"STO_CUDA_RESERVED_SHARED STV_DEFAULT"
__nv_reservedSMEM_offset_0_alias:
	.zero		0
	.zero		64


//--------------------- .nv.constant0._Z7resolvePKfS0_Pfffii --------------------------
	.section	.nv.constant0._Z7resolvePKfS0_Pfffii,"a",@progbits
	.sectionflags	@""
	.align	4
.nv.constant0._Z7resolvePKfS0_Pfffii:
	.zero		936


//--------------------- SYMBOLS --------------------------

	.type		.nv.reservedSmem.offset0,@object
	.size		.nv.reservedSmem.offset0,0x4
